	.headerflags	@"EF_CUDA_TEXMODE_UNIFIED EF_CUDA_64BIT_ADDRESS EF_CUDA_ACCELERATORS EF_CUDA_SM90 EF_CUDA_VIRTUAL_SM(EF_CUDA_SM90)"
	.elftype	@"ET_EXEC"


//--------------------- .nv.info                  --------------------------
	.section	.nv.info,"",@"SHT_CUDA_INFO"
	.align	4


	//----- nvinfo : EIATTR_REGCOUNT
	.align		4
        /*0000*/ 	.byte	0x04, 0x2f
        /*0002*/ 	.short	(.L_3 - .L_2)
	.align		4
.L_2:
        /*0004*/ 	.word	index@(triton_poi_fused__native_batch_norm_legit_no_training_relu_13)
        /*0008*/ 	.word	0x0000001a


	//----- nvinfo : EIATTR_MIN_STACK_SIZE
	.align		4
.L_3:
        /*000c*/ 	.byte	0x04, 0x12
        /*000e*/ 	.short	(.L_5 - .L_4)
	.align		4
.L_4:
        /*0010*/ 	.word	index@(triton_poi_fused__native_batch_norm_legit_no_training_relu_13)
        /*0014*/ 	.word	0x00000000


	//----- nvinfo : EIATTR_FRAME_SIZE
	.align		4
.L_5:
        /*0018*/ 	.byte	0x04, 0x11
        /*001a*/ 	.short	(.L_7 - .L_6)
	.align		4
.L_6:
        /*001c*/ 	.word	index@(triton_poi_fused__native_batch_norm_legit_no_training_relu_13)
        /*0020*/ 	.word	0x00000000


	//----- nvinfo : EIATTR_MIN_STACK_SIZE
	.align		4
.L_7:
        /*0024*/ 	.byte	0x04, 0x12
        /*0026*/ 	.short	(.L_9 - .L_8)
	.align		4
.L_8:
        /*0028*/ 	.word	index@(triton_poi_fused__native_batch_norm_legit_no_training_relu_13)
        /*002c*/ 	.word	0x00000000
.L_9:


//--------------------- .nv.info.triton_poi_fused__native_batch_norm_legit_no_training_relu_13 --------------------------
	.section	.nv.info.triton_poi_fused__native_batch_norm_legit_no_training_relu_13,"",@"SHT_CUDA_INFO"
	.sectionflags	@""
	.align	4


	//----- nvinfo : EIATTR_CUDA_API_VERSION
	.align		4
        /*0000*/ 	.byte	0x04, 0x37
        /*0002*/ 	.short	(.L_11 - .L_10)
.L_10:
        /*0004*/ 	.word	0x0000007c


	//----- nvinfo : EIATTR_KPARAM_INFO
	.align		4
.L_11:
        /*0008*/ 	.byte	0x04, 0x17
        /*000a*/ 	.short	(.L_13 - .L_12)
.L_12:
        /*000c*/ 	.word	0x00000000
        /*0010*/ 	.short	0x0007
        /*0012*/ 	.short	0x0034
        /*0014*/ 	.byte	0x00, 0xf0, 0x11, 0x00


	//----- nvinfo : EIATTR_KPARAM_INFO
	.align		4
.L_13:
        /*0018*/ 	.byte	0x04, 0x17
        /*001a*/ 	.short	(.L_15 - .L_14)
.L_14:
        /*001c*/ 	.word	0x00000000
        /*0020*/ 	.short	0x0006
        /*0022*/ 	.short	0x0030
        /*0024*/ 	.byte	0x00, 0xf0, 0x11, 0x00


	//----- nvinfo : EIATTR_KPARAM_INFO
	.align		4
.L_15:
        /*0028*/ 	.byte	0x04, 0x17
        /*002a*/ 	.short	(.L_17 - .L_16)
.L_16:
        /*002c*/ 	.word	0x00000000
        /*0030*/ 	.short	0x0005
        /*0032*/ 	.short	0x0028
        /*0034*/ 	.byte	0x00, 0xf4, 0x21, 0x00


	//----- nvinfo : EIATTR_KPARAM_INFO
	.align		4
.L_17:
        /*0038*/ 	.byte	0x04, 0x17
        /*003a*/ 	.short	(.L_19 - .L_18)
.L_18:
        /*003c*/ 	.word	0x00000000
        /*0040*/ 	.short	0x0004
        /*0042*/ 	.short	0x0020
        /*0044*/ 	.byte	0x00, 0xf4, 0x21, 0x00


	//----- nvinfo : EIATTR_KPARAM_INFO
	.align		4
.L_19:
        /*0048*/ 	.byte	0x04, 0x17
        /*004a*/ 	.short	(.L_21 - .L_20)
.L_20:
        /*004c*/ 	.word	0x00000000
        /*0050*/ 	.short	0x0003
        /*0052*/ 	.short	0x0018
        /*0054*/ 	.byte	0x00, 0xf4, 0x21, 0x00


	//----- nvinfo : EIATTR_KPARAM_INFO
	.align		4
.L_21:
        /*0058*/ 	.byte	0x04, 0x17
        /*005a*/ 	.short	(.L_23 - .L_22)
.L_22:
        /*005c*/ 	.word	0x00000000
        /*0060*/ 	.short	0x0002
        /*0062*/ 	.short	0x0010
        /*0064*/ 	.byte	0x00, 0xf4, 0x21, 0x00


	//----- nvinfo : EIATTR_KPARAM_INFO
	.align		4
.L_23:
        /*0068*/ 	.byte	0x04, 0x17
        /*006a*/ 	.short	(.L_25 - .L_24)
.L_24:
        /*006c*/ 	.word	0x00000000
        /*0070*/ 	.short	0x0001
        /*0072*/ 	.short	0x0008
        /*0074*/ 	.byte	0x00, 0xf4, 0x21, 0x00


	//----- nvinfo : EIATTR_KPARAM_INFO
	.align		4
.L_25:
        /*0078*/ 	.byte	0x04, 0x17
        /*007a*/ 	.short	(.L_27 - .L_26)
.L_26:
        /*007c*/ 	.word	0x00000000
        /*0080*/ 	.short	0x0000
        /*0082*/ 	.short	0x0000
        /*0084*/ 	.byte	0x00, 0xf4, 0x21, 0x00


	//----- nvinfo : EIATTR_SPARSE_MMA_MASK
	.align		4
.L_27:
        /*0088*/ 	.byte	0x03, 0x50
        /*008a*/ 	.short	0x0000


	//----- nvinfo : EIATTR_MAXREG_COUNT
	.align		4
        /*008c*/ 	.byte	0x03, 0x1b
        /*008e*/ 	.short	0x00ff


	//----- nvinfo : EIATTR_EXIT_INSTR_OFFSETS
	.align		4
        /*0090*/ 	.byte	0x04, 0x1c
        /*0092*/ 	.short	(.L_29 - .L_28)


	//   ....[0]....
.L_28:
        /*0094*/ 	.word	0x000005e0


	//   ....[1]....
        /*0098*/ 	.word	0x000006c0


	//----- nvinfo : EIATTR_REQNTID
	.align		4
.L_29:
        /*009c*/ 	.byte	0x04, 0x10
        /*009e*/ 	.short	(.L_31 - .L_30)
.L_30:
        /*00a0*/ 	.word	0x00000080
        /*00a4*/ 	.word	0x00000001
        /*00a8*/ 	.word	0x00000001


	//----- nvinfo : EIATTR_CBANK_PARAM_SIZE
	.align		4
.L_31:
        /*00ac*/ 	.byte	0x03, 0x19
        /*00ae*/ 	.short	0x0038


	//----- nvinfo : EIATTR_PARAM_CBANK
	.align		4
        /*00b0*/ 	.byte	0x04, 0x0a
        /*00b2*/ 	.short	(.L_33 - .L_32)
	.align		4
.L_32:
        /*00b4*/ 	.word	index@(.nv.constant0.triton_poi_fused__native_batch_norm_legit_no_training_relu_13)
        /*00b8*/ 	.short	0x0210
        /*00ba*/ 	.short	0x0038


	//----- nvinfo : EIATTR_SW_WAR
	.align		4
.L_33:
        /*00bc*/ 	.byte	0x04, 0x36
        /*00be*/ 	.short	(.L_35 - .L_34)
.L_34:
        /*00c0*/ 	.word	0x00000008
.L_35:


//--------------------- .nv.callgraph             --------------------------
	.section	.nv.callgraph,"",@"SHT_CUDA_CALLGRAPH"
	.align	4
	.sectionentsize	8
	.align		4
        /*0000*/ 	.word	0x00000000
	.align		4
        /*0004*/ 	.word	0xffffffff
	.align		4
        /*0008*/ 	.word	0x00000000
	.align		4
        /*000c*/ 	.word	0xfffffffe
	.align		4
        /*0010*/ 	.word	0x00000000
	.align		4
        /*0014*/ 	.word	0xfffffffd
	.align		4
        /*0018*/ 	.word	0x00000000
	.align		4
        /*001c*/ 	.word	0xfffffffc


//--------------------- .nv.constant4             --------------------------
	.section	.nv.constant4,"a",@progbits
	.align	8
	.align		8
.nv.constant4:
        /*0000*/ 	.dword	_$_str
	.align		8
        /*0008*/ 	.dword	_$_str_$_2


//--------------------- .text.triton_poi_fused__native_batch_norm_legit_no_training_relu_13 --------------------------
	.section	.text.triton_poi_fused__native_batch_norm_legit_no_training_relu_13,"ax",@progbits
	.sectionflags	@"SHF_BARRIERS=1"
	.align	128
        .global         triton_poi_fused__native_batch_norm_legit_no_training_relu_13
        .type           triton_poi_fused__native_batch_norm_legit_no_training_relu_13,@function
        .size           triton_poi_fused__native_batch_norm_legit_no_training_relu_13,(.L_x_1 - triton_poi_fused__native_batch_norm_legit_no_training_relu_13)
        .other          triton_poi_fused__native_batch_norm_legit_no_training_relu_13,@"STO_CUDA_ENTRY STV_DEFAULT"
triton_poi_fused__native_batch_norm_legit_no_training_relu_13:
.text.triton_poi_fused__native_batch_norm_legit_no_training_relu_13:
[----:B------:R-:W0:Y:S01]  /*0000*/  LDC R1, c[0x0][0x28] ;  /* 0x00000a00ff017b82 */ /* 0x000e220000000800 */
[----:B------:R-:W1:Y:S07]  /*0010*/  S2R R17, SR_CTAID.Y ;  /* 0x0000000000117919 */ /* 0x000e6e0000002600 */
[----:B------:R-:W2:Y:S01]  /*0020*/  LDC.64 R4, c[0x0][0x220] ;  /* 0x00008800ff047b82 */ /* 0x000ea20000000a00 */
[----:B------:R-:W-:Y:S01]  /*0030*/  ULDC.64 UR6, c[0x0][0x208] ;  /* 0x0000820000067ab9 */ /* 0x000fe20000000a00 */
[----:B------:R-:W3:Y:S01]  /*0040*/  S2R R16, SR_TID.X ;  /* 0x0000000000107919 */ /* 0x000ee20000002100 */
[----:B------:R-:W4:Y:S05]  /*0050*/  S2R R15, SR_CTAID.X ;  /* 0x00000000000f7919 */ /* 0x000f2a0000002500 */
[----:B------:R-:W5:Y:S08]  /*0060*/  LDC.64 R10, c[0x0][0x210] ;  /* 0x00008400ff0a7b82 */ /* 0x000f700000000a00 */
[----:B------:R-:W4:Y:S01]  /*0070*/  LDC.64 R8, c[0x0][0x218] ;  /* 0x00008600ff087b82 */ /* 0x000f220000000a00 */
[----:B-1----:R-:W-:-:S02]  /*0080*/  IMAD.SHL.U32 R17, R17, 0x40, RZ ;  /* 0x0000004011117824 */ /* 0x002fc400078e00ff */
[----:B---3--:R-:W-:-:S05]  /*0090*/  IMAD.SHL.U32 R0, R16, 0x2, RZ ;  /* 0x0000000210007824 */ /* 0x008fca00078e00ff */
[----:B------:R-:W-:-:S04]  /*00a0*/  LOP3.LUT R12, R17, 0x3e, R0, 0xf8, !PT ;  /* 0x0000003e110c7812 */ /* 0x000fc800078ef800 */
[----:B------:R-:W-:Y:S02]  /*00b0*/  SHF.R.S32.HI R3, RZ, 0x1f, R12 ;  /* 0x0000001fff037819 */ /* 0x000fe4000001140c */
[----:B------:R-:W-:Y:S02]  /*00c0*/  ISETP.GE.AND P1, PT, R12, 0x40, PT ;  /* 0x000000400c00780c */ /* 0x000fe40003f26270 */
[----:B------:R-:W-:Y:S02]  /*00d0*/  LEA.HI R7, R3, R12, RZ, 0x4 ;  /* 0x0000000c03077211 */ /* 0x000fe400078f20ff */
[----:B------:R-:W-:Y:S02]  /*00e0*/  CS2R R2, SRZ ;  /* 0x0000000000027805 */ /* 0x000fe4000001ff00 */
[----:B------:R-:W-:-:S05]  /*00f0*/  LOP3.LUT R19, R7, 0xfffffff0, RZ, 0xc0, !PT ;  /* 0xfffffff007137812 */ /* 0x000fca00078ec0ff */
[----:B------:R-:W-:-:S04]  /*0100*/  IMAD.IADD R19, R12, 0x1, -R19 ;  /* 0x000000010c137824 */ /* 0x000fc800078e0a13 */
[----:B--2---:R-:W-:-:S05]  /*0110*/  IMAD.WIDE R4, R19, 0x4, R4 ;  /* 0x0000000413047825 */ /* 0x004fca00078e0204 */
[----:B------:R1:W2:Y:S01]  /*0120*/  @!P1 LDG.E.EL.64 R2, desc[UR6][R4.64] ;  /* 0x0000000604029981 */ /* 0x0002a2000c2e1b00 */
[----:B------:R-:W-:Y:S01]  /*0130*/  SHF.R.U32.HI R14, RZ, 0x5, R16 ;  /* 0x00000005ff0e7819 */ /* 0x000fe20000011610 */
[----:B----4-:R-:W-:Y:S02]  /*0140*/  IMAD.SHL.U32 R15, R15, 0x4, RZ ;  /* 0x000000040f0f7824 */ /* 0x010fe400078e00ff */
[----:B------:R-:W-:Y:S01]  /*0150*/  IMAD.SHL.U32 R7, R7, 0x100, RZ ;  /* 0x0000010007077824 */ /* 0x000fe200078e00ff */
[----:B------:R-:W-:Y:S01]  /*0160*/  SGXT.U32 R14, R14, 0x2 ;  /* 0x000000020e0e781a */ /* 0x000fe20000000000 */
[----:B0-----:R-:W-:-:S03]  /*0170*/  IMAD.WIDE R8, R19, 0x4, R8 ;  /* 0x0000000413087825 */ /* 0x001fc600078e0208 */
[----:B------:R-:W-:Y:S01]  /*0180*/  LOP3.LUT R6, R15, R14, RZ, 0xfc, !PT ;  /* 0x0000000e0f067212 */ /* 0x000fe200078efcff */
[----:B-1----:R-:W0:Y:S01]  /*0190*/  LDC.64 R4, c[0x0][0x230] ;  /* 0x00008c00ff047b82 */ /* 0x002e220000000a00 */
[----:B------:R-:W-:Y:S02]  /*01a0*/  LOP3.LUT R18, R7, 0xfffff000, RZ, 0xc0, !PT ;  /* 0xfffff00007127812 */ /* 0x000fe400078ec0ff */
[C---:B------:R-:W-:Y:S01]  /*01b0*/  ISETP.GE.AND P0, PT, R6.reuse, 0x100, PT ;  /* 0x000001000600780c */ /* 0x040fe20003f06270 */
[----:B------:R-:W-:-:S03]  /*01c0*/  IMAD R13, R6, 0x10, R19 ;  /* 0x00000010060d7824 */ /* 0x000fc600078e0213 */
[----:B------:R-:W-:Y:S01]  /*01d0*/  ISETP.LT.AND P0, PT, R12, 0x40, !P0 ;  /* 0x000000400c00780c */ /* 0x000fe20004701270 */
[----:B------:R-:W1:Y:S01]  /*01e0*/  LDC.64 R6, c[0x0][0x228] ;  /* 0x00008a00ff067b82 */ /* 0x000e620000000a00 */
[----:B------:R-:W-:-:S04]  /*01f0*/  IMAD.IADD R13, R13, 0x1, R18 ;  /* 0x000000010d0d7824 */ /* 0x000fc800078e0212 */
[----:B-----5:R-:W-:Y:S01]  /*0200*/  IMAD.WIDE R20, R13, 0x4, R10 ;  /* 0x000000040d147825 */ /* 0x020fe200078e020a */
[----:B------:R-:W-:Y:S02]  /*0210*/  CS2R R10, SRZ ;  /* 0x00000000000a7805 */ /* 0x000fe4000001ff00 */
[----:B------:R-:W-:-:S04]  /*0220*/  CS2R R12, SRZ ;  /* 0x00000000000c7805 */ /* 0x000fc8000001ff00 */
[----:B------:R-:W3:Y:S04]  /*0230*/  @P0 LDG.E.EL.64 R10, desc[UR6][R20.64] ;  /* 0x00000006140a0981 */ /* 0x000ee8000c2e1b00 */
[----:B------:R4:W3:Y:S01]  /*0240*/  @!P1 LDG.E.EL.64 R12, desc[UR6][R8.64] ;  /* 0x00000006080c9981 */ /* 0x0008e2000c2e1b00 */
[----:B-1----:R-:W-:Y:S01]  /*0250*/  IMAD.WIDE R22, R19, 0x4, R6 ;  /* 0x0000000413167825 */ /* 0x002fe200078e0206 */
[----:B------:R-:W-:-:S03]  /*0260*/  CS2R R6, SRZ ;  /* 0x0000000000067805 */ /* 0x000fc6000001ff00 */
[----:B0-----:R-:W-:Y:S01]  /*0270*/  IMAD.WIDE R18, R19, 0x4, R4 ;  /* 0x0000000413127825 */ /* 0x001fe200078e0204 */
[----:B------:R-:W-:Y:S02]  /*0280*/  CS2R R4, SRZ ;  /* 0x0000000000047805 */ /* 0x000fe4000001ff00 */
[----:B------:R-:W5:Y:S04]  /*0290*/  @!P1 LDG.E.EL.64 R6, desc[UR6][R22.64] ;  /* 0x0000000616069981 */ /* 0x000f68000c2e1b00 */
[----:B------:R-:W5:Y:S01]  /*02a0*/  @!P1 LDG.E.EL.64 R4, desc[UR6][R18.64] ;  /* 0x0000000612049981 */ /* 0x000f62000c2e1b00 */
[----:B------:R-:W0:Y:S01]  /*02b0*/  S2UR UR5, SR_CgaCtaId ;  /* 0x00000000000579c3 */ /* 0x000e220000008800 */
[----:B----4-:R-:W-:Y:S01]  /*02c0*/  IMAD.MOV.U32 R9, RZ, RZ, 0x3e800000 ;  /* 0x3e800000ff097424 */ /* 0x010fe200078e00ff */
[----:B------:R-:W-:Y:S01]  /*02d0*/  UMOV UR4, 0x400 ;  /* 0x0000040000047882 */ /* 0x000fe20000000000 */
[----:B------:R-:W-:-:S02]  /*02e0*/  LOP3.LUT R15, R15, 0x2, R0, 0xf8, !PT ;  /* 0x000000020f0f7812 */ /* 0x000fc400078ef800 */
[----:B------:R-:W-:Y:S01]  /*02f0*/  LOP3.LUT R0, R0, 0xfc, RZ, 0xc0, !PT ;  /* 0x000000fc00007812 */ /* 0x000fe200078ec0ff */
[----:B0-----:R-:W-:Y:S01]  /*0300*/  UPRMT UR4, UR5, 0x654, UR4 ;  /* 0x0000065405047896 */ /* 0x001fe20008000004 */
[----:B--2---:R-:W-:Y:S01]  /*0310*/  FADD R2, R2, 9.9999997473787516356e-06 ;  /* 0x3727c5ac02027421 */ /* 0x004fe20000000000 */
[----:B------:R-:W-:-:S03]  /*0320*/  FADD R3, R3, 9.9999997473787516356e-06 ;  /* 0x3727c5ac03037421 */ /* 0x000fc60000000000 */
[----:B------:R0:W1:Y:S08]  /*0330*/  MUFU.SQRT R20, R2 ;  /* 0x0000000200147308 */ /* 0x0000700000002000 */
[----:B------:R2:W4:Y:S01]  /*0340*/  MUFU.SQRT R8, R3 ;  /* 0x0000000300087308 */ /* 0x0005220000002000 */
[----:B0-----:R-:W-:-:S04]  /*0350*/  SHF.R.U32.HI R2, RZ, 0x1, R16 ;  /* 0x00000001ff027819 */ /* 0x001fc80000011610 */
[----:B------:R-:W-:Y:S02]  /*0360*/  SGXT.U32 R2, R2, 0x6 ;  /* 0x000000060202781a */ /* 0x000fe40000000000 */
[C---:B-1----:R-:W-:Y:S02]  /*0370*/  FSETP.GT.AND P0, PT, R20.reuse, 8.50705917302346158658e+37, PT ;  /* 0x7e8000001400780b */ /* 0x042fe40003f04000 */
[----:B------:R-:W-:Y:S02]  /*0380*/  FSETP.GEU.AND P2, PT, R20, 1.175494350822287508e-38, PT ;  /* 0x008000001400780b */ /* 0x000fe40003f4e000 */
[----:B--2---:R-:W-:Y:S02]  /*0390*/  FSEL R3, R9, 1, P0 ;  /* 0x3f80000009037808 */ /* 0x004fe40000000000 */
[----:B------:R-:W-:Y:S02]  /*03a0*/  LOP3.LUT R17, R17, R2, RZ, 0xfc, !PT ;  /* 0x0000000211117212 */ /* 0x000fe400078efcff */
[----:B----4-:R-:W-:-:S02]  /*03b0*/  FSETP.GT.AND P1, PT, R8, 8.50705917302346158658e+37, PT ;  /* 0x7e8000000800780b */ /* 0x010fc40003f24000 */
[----:B------:R-:W-:Y:S02]  /*03c0*/  FSETP.GEU.AND P3, PT, R8, 1.175494350822287508e-38, PT ;  /* 0x008000000800780b */ /* 0x000fe40003f6e000 */
[----:B------:R-:W-:Y:S01]  /*03d0*/  FSEL R9, R9, 1, P1 ;  /* 0x3f80000009097808 */ /* 0x000fe20000800000 */
[----:B------:R-:W-:Y:S01]  /*03e0*/  @P0 FMUL R20, R20, 0.25 ;  /* 0x3e80000014140820 */ /* 0x000fe20000400000 */
[----:B------:R-:W-:Y:S01]  /*03f0*/  ISETP.GE.AND P0, PT, R15, 0x100, PT ;  /* 0x000001000f00780c */ /* 0x000fe20003f06270 */
[----:B------:R-:W-:Y:S01]  /*0400*/  @!P2 FMUL R3, R3, 16777216 ;  /* 0x4b8000000303a820 */ /* 0x000fe20000400000 */
[----:B---3--:R-:W-:Y:S01]  /*0410*/  FADD R11, -R13, R11 ;  /* 0x0000000b0d0b7221 */ /* 0x008fe20000000100 */
[----:B------:R-:W-:Y:S01]  /*0420*/  @!P2 FMUL R20, R20, 16777216 ;  /* 0x4b8000001414a820 */ /* 0x000fe20000400000 */
[----:B------:R-:W-:Y:S01]  /*0430*/  FADD R10, -R12, R10 ;  /* 0x0000000a0c0a7221 */ /* 0x000fe20000000100 */
[----:B------:R-:W-:Y:S01]  /*0440*/  IMAD.SHL.U32 R13, R16, 0x8, RZ ;  /* 0x00000008100d7824 */ /* 0x000fe200078e00ff */
[----:B------:R-:W-:Y:S01]  /*0450*/  ISETP.LT.AND P0, PT, R17, 0x40, !P0 ;  /* 0x000000401100780c */ /* 0x000fe20004701270 */
[----:B------:R-:W-:-:S02]  /*0460*/  @P1 FMUL R8, R8, 0.25 ;  /* 0x3e80000008081820 */ /* 0x000fc40000400000 */
[----:B------:R-:W0:Y:S01]  /*0470*/  MUFU.RCP R20, R20 ;  /* 0x0000001400147308 */ /* 0x000e220000001000 */
[----:B------:R-:W-:Y:S01]  /*0480*/  @!P3 FMUL R9, R9, 16777216 ;  /* 0x4b8000000909b820 */ /* 0x000fe20000400000 */
[----:B------:R-:W-:Y:S01]  /*0490*/  @!P3 FMUL R8, R8, 16777216 ;  /* 0x4b8000000808b820 */ /* 0x000fe20000400000 */
[C---:B------:R-:W-:Y:S02]  /*04a0*/  LOP3.LUT R2, R13.reuse, 0xf8, RZ, 0xc0, !PT ;  /* 0x000000f80d027812 */ /* 0x040fe400078ec0ff */
[----:B------:R-:W-:Y:S02]  /*04b0*/  LOP3.LUT R14, R14, 0xf8, R13, 0xf8, !PT ;  /* 0x000000f80e0e7812 */ /* 0x000fe400078ef80d */
[----:B------:R-:W-:Y:S01]  /*04c0*/  LOP3.LUT R13, R13, 0x3f8, RZ, 0xc0, !PT ;  /* 0x000003f80d0d7812 */ /* 0x000fe200078ec0ff */
[----:B------:R-:W1:Y:S03]  /*04d0*/  MUFU.RCP R8, R8 ;  /* 0x0000000800087308 */ /* 0x000e660000001000 */
[----:B------:R-:W-:Y:S01]  /*04e0*/  IADD3 R13, R13, UR4, R0 ;  /* 0x000000040d0d7c10 */ /* 0x000fe2000fffe000 */
[----:B0-----:R-:W-:-:S04]  /*04f0*/  FMUL R3, R20, R3 ;  /* 0x0000000314037220 */ /* 0x001fc80000400000 */
[----:B------:R-:W-:Y:S01]  /*0500*/  FMUL R3, R10, R3 ;  /* 0x000000030a037220 */ /* 0x000fe20000400000 */
[----:B-1----:R-:W-:-:S03]  /*0510*/  FMUL R8, R8, R9 ;  /* 0x0000000908087220 */ /* 0x002fc60000400000 */
[----:B-----5:R-:W-:Y:S01]  /*0520*/  FFMA R3, R3, R6, R4 ;  /* 0x0000000603037223 */ /* 0x020fe20000000004 */
[----:B------:R-:W-:Y:S02]  /*0530*/  VIADD R9, R2, UR4 ;  /* 0x0000000402097c36 */ /* 0x000fe40008000000 */
[----:B------:R-:W-:Y:S02]  /*0540*/  FMUL R8, R11, R8 ;  /* 0x000000080b087220 */ /* 0x000fe40000400000 */
[C---:B------:R-:W-:Y:S01]  /*0550*/  FSETP.GEU.AND P1, PT, R3.reuse, RZ, PT ;  /* 0x000000ff0300720b */ /* 0x040fe20003f2e000 */
[----:B------:R-:W-:Y:S02]  /*0560*/  IMAD R14, R14, 0x4, R9 ;  /* 0x000000040e0e7824 */ /* 0x000fe400078e0209 */
[----:B------:R-:W-:Y:S01]  /*0570*/  FFMA R5, R8, R7, R5 ;  /* 0x0000000708057223 */ /* 0x000fe20000000005 */
[----:B------:R-:W-:-:S04]  /*0580*/  FSEL R3, R3, RZ, P1 ;  /* 0x000000ff03037208 */ /* 0x000fc80000800000 */
[C---:B------:R-:W-:Y:S01]  /*0590*/  FSETP.GEU.AND P2, PT, R5.reuse, RZ, PT ;  /* 0x000000ff0500720b */ /* 0x040fe20003f4e000 */
[----:B------:R0:W-:Y:S03]  /*05a0*/  STS [R14], R3 ;  /* 0x000000030e007388 */ /* 0x0001e60000000800 */
[----:B------:R-:W-:-:S05]  /*05b0*/  FSEL R5, R5, RZ, P2 ;  /* 0x000000ff05057208 */ /* 0x000fca0001000000 */
[----:B------:R0:W-:Y:S01]  /*05c0*/  STS [R14+0x14], R5 ;  /* 0x000014050e007388 */ /* 0x0001e20000000800 */
[----:B------:R-:W-:Y:S06]  /*05d0*/  BAR.SYNC.DEFER_BLOCKING 0x0 ;  /* 0x0000000000007b1d */ /* 0x000fec0000010000 */
[----:B0-----:R-:W-:Y:S05]  /*05e0*/  @!P0 EXIT ;  /* 0x000000000000894d */ /* 0x001fea0003800000 */
[----:B------:R-:W-:Y:S01]  /*05f0*/  LDS R6, [R13] ;  /* 0x000000000d067984 */ /* 0x000fe20000000800 */
[----:B------:R-:W-:Y:S01]  /*0600*/  SHF.R.S32.HI R0, RZ, 0x1f, R17 ;  /* 0x0000001fff007819 */ /* 0x000fe20000011411 */
[----:B------:R-:W0:Y:S02]  /*0610*/  LDC.64 R2, c[0x0][0x238] ;  /* 0x00008e00ff027b82 */ /* 0x000e240000000a00 */
[----:B------:R-:W1:Y:S01]  /*0620*/  LDS R7, [R13+0x4] ;  /* 0x000004000d077984 */ /* 0x000e620000000800 */
[----:B------:R-:W-:-:S04]  /*0630*/  LEA.HI R0, R0, R17, RZ, 0x4 ;  /* 0x0000001100007211 */ /* 0x000fc800078f20ff */
[C---:B------:R-:W-:Y:S01]  /*0640*/  LOP3.LUT R4, R0.reuse, 0xfffff0, RZ, 0xc0, !PT ;  /* 0x00fffff000047812 */ /* 0x040fe200078ec0ff */
[----:B------:R-:W-:-:S04]  /*0650*/  IMAD.SHL.U32 R0, R0, 0x400, RZ ;  /* 0x0000040000007824 */ /* 0x000fc800078e00ff */
[----:B------:R-:W-:Y:S01]  /*0660*/  IMAD.IADD R4, R17, 0x1, -R4 ;  /* 0x0000000111047824 */ /* 0x000fe200078e0a04 */
[----:B------:R-:W-:-:S03]  /*0670*/  LOP3.LUT R5, R0, 0xffffc000, RZ, 0xc0, !PT ;  /* 0xffffc00000057812 */ /* 0x000fc600078ec0ff */
[----:B------:R-:W-:-:S04]  /*0680*/  IMAD R4, R4, 0x100, R15 ;  /* 0x0000010004047824 */ /* 0x000fc800078e020f */
[----:B------:R-:W-:-:S04]  /*0690*/  IMAD.IADD R5, R4, 0x1, R5 ;  /* 0x0000000104057824 */ /* 0x000fc800078e0205 */
[----:B0-----:R-:W-:-:S05]  /*06a0*/  IMAD.WIDE R2, R5, 0x4, R2 ;  /* 0x0000000405027825 */ /* 0x001fca00078e0202 */
[----:B-1----:R-:W-:Y:S01]  /*06b0*/  STG.E.64 desc[UR6][R2.64], R6 ;  /* 0x0000000602007986 */ /* 0x002fe2000c101b06 */
[----:B------:R-:W-:Y:S05]  /*06c0*/  EXIT ;  /* 0x000000000000794d */ /* 0x000fea0003800000 */
.L_x_0:
[----:B------:R-:W-:-:S00]  /*06d0*/  BRA `(.L_x_0) ;  /* 0xfffffffc00fc7947 */ /* 0x000fc0000383ffff */
[----:B------:R-:W-:-:S00]  /*06e0*/  NOP ;  /* 0x0000000000007918 */ /* 0x000fc00000000000 */
        /* <DEDUP_REMOVED lines=9> */
.L_x_1:


//--------------------- .nv.global.init           --------------------------
	.section	.nv.global.init,"aw",@progbits
.nv.global.init:
	.type		_$_str,@object
	.size		_$_str,(_$_str_$_2 - _$_str)
_$_str:
        /*0000*/ 	.byte	0x5f, 0x5f, 0x43, 0x55, 0x44, 0x41, 0x5f, 0x46, 0x54, 0x5a, 0x00
	.type		_$_str_$_2,@object
	.size		_$_str_$_2,(.L_1 - _$_str_$_2)
_$_str_$_2:
        /*000b*/ 	.byte	0x5f, 0x5f, 0x43, 0x55, 0x44, 0x41, 0x5f, 0x50, 0x52, 0x45, 0x43, 0x5f, 0x53, 0x51, 0x52, 0x54
        /*001b*/ 	.byte	0x00
.L_1:


//--------------------- .nv.shared.triton_poi_fused__native_batch_norm_legit_no_training_relu_13 --------------------------
	.section	.nv.shared.triton_poi_fused__native_batch_norm_legit_no_training_relu_13,"aw",@nobits
	.sectionflags	@""
	.align	16
	.zero		1024


//--------------------- .nv.constant0.triton_poi_fused__native_batch_norm_legit_no_training_relu_13 --------------------------
	.section	.nv.constant0.triton_poi_fused__native_batch_norm_legit_no_training_relu_13,"a",@progbits
	.sectionflags	@""
	.align	4
.nv.constant0.triton_poi_fused__native_batch_norm_legit_no_training_relu_13:
	.zero		584
